//
// Generated by NVIDIA NVVM Compiler
//
// Compiler Build ID: CL-36424714
// Cuda compilation tools, release 13.0, V13.0.88
// Based on NVVM 20.0.0
//

.version 9.0
.target sm_100
.address_size 64

	// .globl	_Z11tiledMatMulPiS_S_
// _ZZ11tiledMatMulPiS_S_E5tileA has been demoted
// _ZZ11tiledMatMulPiS_S_E5tileB has been demoted

.visible .entry _Z11tiledMatMulPiS_S_(
	.param .u64 .ptr .align 1 _Z11tiledMatMulPiS_S__param_0,
	.param .u64 .ptr .align 1 _Z11tiledMatMulPiS_S__param_1,
	.param .u64 .ptr .align 1 _Z11tiledMatMulPiS_S__param_2
)
{
	.reg .pred 	%p<14>;
	.reg .b32 	%r<71>;
	.reg .b64 	%rd<15>;
	// demoted variable
	.shared .align 4 .b8 _ZZ11tiledMatMulPiS_S_E5tileA[100];
	// demoted variable
	.shared .align 4 .b8 _ZZ11tiledMatMulPiS_S_E5tileB[100];
	ld.param.u64 	%rd3, [_Z11tiledMatMulPiS_S__param_0];
	ld.param.u64 	%rd4, [_Z11tiledMatMulPiS_S__param_1];
	ld.param.u64 	%rd5, [_Z11tiledMatMulPiS_S__param_2];
	cvta.to.global.u64 	%rd1, %rd5;
	cvta.to.global.u64 	%rd6, %rd4;
	mov.u32 	%r21, %ctaid.y;
	mov.u32 	%r1, %tid.y;
	mad.lo.s32 	%r2, %r21, 5, %r1;
	mov.u32 	%r22, %ctaid.x;
	mov.u32 	%r23, %tid.x;
	mad.lo.s32 	%r4, %r22, 5, %r23;
	mul.lo.s32 	%r5, %r2, 10;
	add.s32 	%r24, %r5, %r23;
	max.u32 	%r25, %r2, %r23;
	setp.gt.u32 	%p1, %r25, 9;
	mul.wide.u32 	%rd7, %r24, 4;
	add.s64 	%rd2, %rd6, %rd7;
	mov.b32 	%r67, 0;
	@%p1 bra 	$L__BB0_2;
	ld.global.u32 	%r67, [%rd2];
$L__BB0_2:
	mov.u32 	%r28, _ZZ11tiledMatMulPiS_S_E5tileA;
	mad.lo.s32 	%r8, %r1, 20, %r28;
	shl.b32 	%r29, %r23, 2;
	add.s32 	%r9, %r8, %r29;
	setp.gt.s32 	%p2, %r4, 9;
	st.shared.u32 	[%r9], %r67;
	setp.gt.u32 	%p3, %r1, 9;
	mov.b32 	%r68, 0;
	or.pred  	%p4, %p2, %p3;
	@%p4 bra 	$L__BB0_4;
	mad.lo.s32 	%r30, %r1, 10, %r4;
	mul.wide.u32 	%rd8, %r30, 4;
	add.s64 	%rd9, %rd1, %rd8;
	ld.global.u32 	%r68, [%rd9];
$L__BB0_4:
	mov.u32 	%r32, _ZZ11tiledMatMulPiS_S_E5tileB;
	add.s32 	%r13, %r32, %r29;
	mad.lo.s32 	%r12, %r1, 20, %r13;
	setp.gt.u32 	%p5, %r2, 9;
	st.shared.u32 	[%r12], %r68;
	bar.sync 	0;
	ld.shared.u32 	%r34, [%r8];
	ld.shared.u32 	%r35, [%r13];
	mul.lo.s32 	%r36, %r35, %r34;
	ld.shared.u32 	%r37, [%r8+4];
	ld.shared.u32 	%r38, [%r13+20];
	mad.lo.s32 	%r39, %r38, %r37, %r36;
	ld.shared.u32 	%r40, [%r8+8];
	ld.shared.u32 	%r41, [%r13+40];
	mad.lo.s32 	%r42, %r41, %r40, %r39;
	ld.shared.u32 	%r43, [%r8+12];
	ld.shared.u32 	%r44, [%r13+60];
	mad.lo.s32 	%r45, %r44, %r43, %r42;
	ld.shared.u32 	%r46, [%r8+16];
	ld.shared.u32 	%r47, [%r13+80];
	mad.lo.s32 	%r14, %r47, %r46, %r45;
	bar.sync 	0;
	setp.gt.u32 	%p6, %r23, 4;
	mov.b32 	%r69, 0;
	or.pred  	%p7, %p5, %p6;
	@%p7 bra 	$L__BB0_6;
	ld.global.u32 	%r69, [%rd2+20];
$L__BB0_6:
	setp.gt.s32 	%p8, %r4, 9;
	st.shared.u32 	[%r9], %r69;
	setp.gt.u32 	%p9, %r1, 4;
	mov.b32 	%r70, 0;
	or.pred  	%p10, %p8, %p9;
	@%p10 bra 	$L__BB0_8;
	mad.lo.s32 	%r50, %r1, 10, %r4;
	add.s32 	%r51, %r50, 50;
	mul.wide.u32 	%rd10, %r51, 4;
	add.s64 	%rd11, %rd1, %rd10;
	ld.global.u32 	%r70, [%rd11];
$L__BB0_8:
	setp.gt.s32 	%p11, %r4, 9;
	setp.gt.u32 	%p12, %r2, 9;
	st.shared.u32 	[%r12], %r70;
	bar.sync 	0;
	ld.shared.u32 	%r52, [%r8];
	ld.shared.u32 	%r53, [%r13];
	mad.lo.s32 	%r54, %r53, %r52, %r14;
	ld.shared.u32 	%r55, [%r8+4];
	ld.shared.u32 	%r56, [%r13+20];
	mad.lo.s32 	%r57, %r56, %r55, %r54;
	ld.shared.u32 	%r58, [%r8+8];
	ld.shared.u32 	%r59, [%r13+40];
	mad.lo.s32 	%r60, %r59, %r58, %r57;
	ld.shared.u32 	%r61, [%r8+12];
	ld.shared.u32 	%r62, [%r13+60];
	mad.lo.s32 	%r63, %r62, %r61, %r60;
	ld.shared.u32 	%r64, [%r8+16];
	ld.shared.u32 	%r65, [%r13+80];
	mad.lo.s32 	%r19, %r65, %r64, %r63;
	bar.sync 	0;
	or.pred  	%p13, %p12, %p11;
	@%p13 bra 	$L__BB0_10;
	add.s32 	%r66, %r5, %r4;
	cvta.to.global.u64 	%rd12, %rd3;
	mul.wide.s32 	%rd13, %r66, 4;
	add.s64 	%rd14, %rd12, %rd13;
	st.global.u32 	[%rd14], %r19;
$L__BB0_10:
	ret;

}


// ===== COMPILED SASS (sm_100) =====

	.target	sm_100

	.elftype	@"ET_EXEC"


//--------------------- .note.nv.tkinfo           --------------------------
	.section	.note.nv.tkinfo,"",@"SHT_NOTE"
	.sectionflags	@"SHF_NOTE_NV_TKINFO"
	.tkinfo
        /*0018*/ 	.word	0x00000002
        /*0030*/ 	.string	""
        /*0030*/ 	.string	"ptxas"
        /*0030*/ 	.string	"Cuda compilation tools, release 13.0, V13.0.88"
        /*0030*/ 	.string	"Build cuda_13.0.r13.0/compiler.36424714_0"
        /*0030*/ 	.string	"-arch sm_100 -m 64 "



//--------------------- .note.nv.cuinfo           --------------------------
	.section	.note.nv.cuinfo,"",@"SHT_NOTE"
	.sectionflags	@"SHF_NOTE_NV_CUINFO"
        /*0018*/ 	.short	0x0002
        /*001a*/ 	.short	0x0064
        /*001c*/ 	.short	0x0082
	.zero		2


//--------------------- .nv.info                  --------------------------
	.section	.nv.info,"",@"SHT_CUDA_INFO"
	.align	4


	//----- nvinfo : EIATTR_REGCOUNT
	.align		4
        /*0000*/ 	.byte	0x04, 0x2f
        /*0002*/ 	.short	(.L_1 - .L_0)
	.align		4
.L_0:
        /*0004*/ 	.word	index@(_Z11tiledMatMulPiS_S_)
        /*0008*/ 	.word	0x00000020


	//----- nvinfo : EIATTR_FRAME_SIZE
	.align		4
.L_1:
        /*000c*/ 	.byte	0x04, 0x11
        /*000e*/ 	.short	(.L_3 - .L_2)
	.align		4
.L_2:
        /*0010*/ 	.word	index@(_Z11tiledMatMulPiS_S_)
        /*0014*/ 	.word	0x00000000


	//----- nvinfo : EIATTR_MIN_STACK_SIZE
	.align		4
.L_3:
        /*0018*/ 	.byte	0x04, 0x12
        /*001a*/ 	.short	(.L_5 - .L_4)
	.align		4
.L_4:
        /*001c*/ 	.word	index@(_Z11tiledMatMulPiS_S_)
        /*0020*/ 	.word	0x00000000
.L_5:


//--------------------- .nv.compat                --------------------------
	.section	.nv.compat,"",@"SHT_CUDA_COMPAT_INFO"
	.align	4
        /*0000*/ 	.byte	0x02, 0x09, 0x00, 0x00, 0x02, 0x02, 0x01, 0x00, 0x02, 0x05, 0x05, 0x00, 0x03, 0x07, 0x01, 0x01
        /*0010*/ 	.byte	0x02, 0x03, 0x00, 0x00, 0x02, 0x06, 0x01, 0x00, 0x04, 0x0b, 0x08, 0x00, 0x09, 0x00, 0x00, 0x00
        /*0020*/ 	.byte	0x00, 0x00, 0x00, 0x00


//--------------------- .nv.info._Z11tiledMatMulPiS_S_ --------------------------
	.section	.nv.info._Z11tiledMatMulPiS_S_,"",@"SHT_CUDA_INFO"
	.sectionflags	@""
	.align	4


	//----- nvinfo : EIATTR_CUDA_API_VERSION
	.align		4
        /*0000*/ 	.byte	0x04, 0x37
        /*0002*/ 	.short	(.L_7 - .L_6)
.L_6:
        /*0004*/ 	.word	0x00000082


	//----- nvinfo : EIATTR_KPARAM_INFO
	.align		4
.L_7:
        /*0008*/ 	.byte	0x04, 0x17
        /*000a*/ 	.short	(.L_9 - .L_8)
.L_8:
        /*000c*/ 	.word	0x00000000
        /*0010*/ 	.short	0x0002
        /*0012*/ 	.short	0x0010
        /*0014*/ 	.byte	0x00, 0xf5, 0x21, 0x00


	//----- nvinfo : EIATTR_KPARAM_INFO
	.align		4
.L_9:
        /*0018*/ 	.byte	0x04, 0x17
        /*001a*/ 	.short	(.L_11 - .L_10)
.L_10:
        /*001c*/ 	.word	0x00000000
        /*0020*/ 	.short	0x0001
        /*0022*/ 	.short	0x0008
        /*0024*/ 	.byte	0x00, 0xf5, 0x21, 0x00


	//----- nvinfo : EIATTR_KPARAM_INFO
	.align		4
.L_11:
        /*0028*/ 	.byte	0x04, 0x17
        /*002a*/ 	.short	(.L_13 - .L_12)
.L_12:
        /*002c*/ 	.word	0x00000000
        /*0030*/ 	.short	0x0000
        /*0032*/ 	.short	0x0000
        /*0034*/ 	.byte	0x00, 0xf5, 0x21, 0x00


	//----- nvinfo : EIATTR_SPARSE_MMA_MASK
	.align		4
.L_13:
        /*0038*/ 	.byte	0x03, 0x50
        /*003a*/ 	.short	0x0000


	//----- nvinfo : EIATTR_MAXREG_COUNT
	.align		4
        /*003c*/ 	.byte	0x03, 0x1b
        /*003e*/ 	.short	0x00ff


	//----- nvinfo : EIATTR_NUM_BARRIERS
	.align		4
        /*0040*/ 	.byte	0x02, 0x4c
        /*0042*/ 	.byte	0x01
	.zero		1


	//----- nvinfo : EIATTR_MERCURY_ISA_VERSION
	.align		4
        /*0044*/ 	.byte	0x03, 0x5f
        /*0046*/ 	.short	0x0101


	//----- nvinfo : EIATTR_VRC_CTA_INIT_COUNT
	.align		4
        /*0048*/ 	.byte	0x02, 0x4a
	.zero		1
	.zero		1


	//----- nvinfo : EIATTR_EXIT_INSTR_OFFSETS
	.align		4
        /*004c*/ 	.byte	0x04, 0x1c
        /*004e*/ 	.short	(.L_15 - .L_14)


	//   ....[0]....
.L_14:
        /*0050*/ 	.word	0x000004c0


	//   ....[1]....
        /*0054*/ 	.word	0x00000570


	//----- nvinfo : EIATTR_CBANK_PARAM_SIZE
	.align		4
.L_15:
        /*0058*/ 	.byte	0x03, 0x19
        /*005a*/ 	.short	0x0018


	//----- nvinfo : EIATTR_PARAM_CBANK
	.align		4
        /*005c*/ 	.byte	0x04, 0x0a
        /*005e*/ 	.short	(.L_17 - .L_16)
	.align		4
.L_16:
        /*0060*/ 	.word	index@(.nv.constant0._Z11tiledMatMulPiS_S_)
        /*0064*/ 	.short	0x0380
        /*0066*/ 	.short	0x0018


	//----- nvinfo : EIATTR_SW_WAR
	.align		4
.L_17:
        /*0068*/ 	.byte	0x04, 0x36
        /*006a*/ 	.short	(.L_19 - .L_18)
.L_18:
        /*006c*/ 	.word	0x00000008
.L_19:


//--------------------- .nv.callgraph             --------------------------
	.section	.nv.callgraph,"",@"SHT_CUDA_CALLGRAPH"
	.align	4
	.sectionentsize	8
	.align		4
        /*0000*/ 	.word	0x00000000
	.align		4
        /*0004*/ 	.word	0xffffffff
	.align		4
        /*0008*/ 	.word	0x00000000
	.align		4
        /*000c*/ 	.word	0xfffffffe
	.align		4
        /*0010*/ 	.word	0x00000000
	.align		4
        /*0014*/ 	.word	0xfffffffd
	.align		4
        /*0018*/ 	.word	0x00000000
	.align		4
        /*001c*/ 	.word	0xfffffffc


//--------------------- .text._Z11tiledMatMulPiS_S_ --------------------------
	.section	.text._Z11tiledMatMulPiS_S_,"ax",@progbits
	.align	128
        .global         _Z11tiledMatMulPiS_S_
        .type           _Z11tiledMatMulPiS_S_,@function
        .size           _Z11tiledMatMulPiS_S_,(.L_x_1 - _Z11tiledMatMulPiS_S_)
        .other          _Z11tiledMatMulPiS_S_,@"STO_CUDA_ENTRY STV_DEFAULT"
_Z11tiledMatMulPiS_S_:
.text._Z11tiledMatMulPiS_S_:
[----:B------:R-:W-:Y:S01]  /*0000*/  LDC R1, c[0x0][0x37c] ;  /* 0x0000df00ff017b82 */ /* 0x000fe20000000800 */
[----:B------:R-:W0:Y:S01]  /*0010*/  S2R R3, SR_CTAID.X ;  /* 0x0000000000037919 */ /* 0x000e220000002500 */
[----:B------:R-:W1:Y:S01]  /*0020*/  LDCU.64 UR4, c[0x0][0x358] ;  /* 0x00006b00ff0477ac */ /* 0x000e620008000a00 */
[----:B------:R-:W-:Y:S01]  /*0030*/  HFMA2 R15, -RZ, RZ, 0, 0 ;  /* 0x00000000ff0f7431 */ /* 0x000fe200000001ff */
[----:B------:R-:W-:Y:S01]  /*0040*/  MOV R16, RZ ;  /* 0x000000ff00107202 */ /* 0x000fe20000000f00 */
[----:B------:R-:W0:Y:S01]  /*0050*/  S2R R6, SR_TID.X ;  /* 0x0000000000067919 */ /* 0x000e220000002100 */
[----:B------:R-:W2:Y:S01]  /*0060*/  S2R R9, SR_TID.Y ;  /* 0x0000000000097919 */ /* 0x000ea20000002200 */
[----:B------:R-:W3:Y:S01]  /*0070*/  S2R R4, SR_CTAID.Y ;  /* 0x0000000000047919 */ /* 0x000ee20000002600 */
[----:B0-----:R-:W-:Y:S02]  /*0080*/  IMAD R0, R3, 0x5, R6 ;  /* 0x0000000503007824 */ /* 0x001fe400078e0206 */
[----:B------:R-:W0:Y:S01]  /*0090*/  LDC.64 R2, c[0x0][0x388] ;  /* 0x0000e200ff027b82 */ /* 0x000e220000000a00 */
[----:B--2---:R-:W-:-:S04]  /*00a0*/  ISETP.GT.U32.AND P0, PT, R9, 0x9, PT ;  /* 0x000000090900780c */ /* 0x004fc80003f04070 */
[----:B------:R-:W-:Y:S01]  /*00b0*/  ISETP.GT.OR P0, PT, R0, 0x9, P0 ;  /* 0x000000090000780c */ /* 0x000fe20000704670 */
[----:B---3--:R-:W-:-:S04]  /*00c0*/  IMAD R7, R4, 0x5, R9 ;  /* 0x0000000504077824 */ /* 0x008fc800078e0209 */
[C---:B------:R-:W-:Y:S01]  /*00d0*/  IMAD R5, R7.reuse, 0xa, R6 ;  /* 0x0000000a07057824 */ /* 0x040fe200078e0206 */
[----:B------:R-:W-:-:S04]  /*00e0*/  VIMNMX.U32 R4, PT, PT, R7, R6, !PT ;  /* 0x0000000607047248 */ /* 0x000fc80007fe0000 */
[----:B------:R-:W-:-:S03]  /*00f0*/  ISETP.GT.U32.AND P1, PT, R4, 0x9, PT ;  /* 0x000000090400780c */ /* 0x000fc60003f24070 */
[----:B------:R-:W2:Y:S01]  /*0100*/  @!P0 LDC.64 R12, c[0x0][0x390] ;  /* 0x0000e400ff0c8b82 */ /* 0x000ea20000000a00 */
[----:B------:R-:W-:Y:S02]  /*0110*/  @!P0 IMAD R11, R9, 0xa, R0 ;  /* 0x0000000a090b8824 */ /* 0x000fe400078e0200 */
[----:B0-----:R-:W-:-:S07]  /*0120*/  IMAD.WIDE.U32 R2, R5, 0x4, R2 ;  /* 0x0000000405027825 */ /* 0x001fce00078e0002 */
[----:B-1----:R-:W3:Y:S01]  /*0130*/  @!P1 LDG.E R15, desc[UR4][R2.64] ;  /* 0x00000004020f9981 */ /* 0x002ee2000c1e1900 */
[----:B--2---:R-:W-:-:S05]  /*0140*/  @!P0 IMAD.WIDE.U32 R12, R11, 0x4, R12 ;  /* 0x000000040b0c8825 */ /* 0x004fca00078e000c */
[----:B------:R-:W2:Y:S01]  /*0150*/  @!P0 LDG.E R16, desc[UR4][R12.64] ;  /* 0x000000040c108981 */ /* 0x000ea2000c1e1900 */
[----:B------:R-:W0:Y:S01]  /*0160*/  S2R R14, SR_CgaCtaId ;  /* 0x00000000000e7919 */ /* 0x000e220000008800 */
[----:B------:R-:W-:Y:S02]  /*0170*/  MOV R8, 0x400 ;  /* 0x0000040000087802 */ /* 0x000fe40000000f00 */
[----:B------:R-:W-:Y:S02]  /*0180*/  ISETP.GT.U32.AND P0, PT, R9, 0x4, PT ;  /* 0x000000040900780c */ /* 0x000fe40003f04070 */
[----:B------:R-:W-:Y:S02]  /*0190*/  IADD3 R11, PT, PT, R8, 0x64, RZ ;  /* 0x00000064080b7810 */ /* 0x000fe40007ffe0ff */
[----:B------:R-:W-:-:S13]  /*01a0*/  ISETP.GT.OR P0, PT, R0, 0x9, P0 ;  /* 0x000000090000780c */ /* 0x000fda0000704670 */
[----:B------:R-:W1:Y:S01]  /*01b0*/  @!P0 LDC.64 R4, c[0x0][0x390] ;  /* 0x0000e400ff048b82 */ /* 0x000e620000000a00 */
[C---:B0-----:R-:W-:Y:S02]  /*01c0*/  LEA R10, R14.reuse, R8, 0x18 ;  /* 0x000000080e0a7211 */ /* 0x041fe400078ec0ff */
[----:B------:R-:W-:-:S03]  /*01d0*/  LEA R11, R14, R11, 0x18 ;  /* 0x0000000b0e0b7211 */ /* 0x000fc600078ec0ff */
[----:B------:R-:W-:Y:S01]  /*01e0*/  IMAD R10, R9, 0x14, R10 ;  /* 0x00000014090a7824 */ /* 0x000fe200078e020a */
[----:B------:R-:W-:-:S04]  /*01f0*/  LEA R8, R6, R11, 0x2 ;  /* 0x0000000b06087211 */ /* 0x000fc800078e10ff */
[----:B------:R-:W-:Y:S01]  /*0200*/  LEA R26, R6, R10, 0x2 ;  /* 0x0000000a061a7211 */ /* 0x000fe200078e10ff */
[C---:B------:R-:W-:Y:S02]  /*0210*/  IMAD R27, R9.reuse, 0x14, R8 ;  /* 0x00000014091b7824 */ /* 0x040fe400078e0208 */
[----:B------:R-:W-:-:S05]  /*0220*/  @!P0 IMAD R14, R9, 0xa, R0 ;  /* 0x0000000a090e8824 */ /* 0x000fca00078e0200 */
[----:B------:R-:W-:Y:S02]  /*0230*/  @!P0 IADD3 R11, PT, PT, R14, 0x32, RZ ;  /* 0x000000320e0b8810 */ /* 0x000fe40007ffe0ff */
[----:B------:R-:W-:-:S03]  /*0240*/  ISETP.GT.U32.AND P1, PT, R6, 0x4, PT ;  /* 0x000000040600780c */ /* 0x000fc60003f24070 */
[----:B-1----:R-:W-:Y:S01]  /*0250*/  @!P0 IMAD.WIDE.U32 R4, R11, 0x4, R4 ;  /* 0x000000040b048825 */ /* 0x002fe200078e0004 */
[----:B------:R-:W-:Y:S02]  /*0260*/  ISETP.GT.U32.OR P1, PT, R7, 0x9, P1 ;  /* 0x000000090700780c */ /* 0x000fe40000f24470 */
[----:B------:R-:W-:Y:S01]  /*0270*/  CS2R R28, SRZ ;  /* 0x00000000001c7805 */ /* 0x000fe2000001ff00 */
[----:B---3--:R-:W-:Y:S04]  /*0280*/  STS [R26], R15 ;  /* 0x0000000f1a007388 */ /* 0x008fe80000000800 */
[----:B--2---:R-:W-:Y:S01]  /*0290*/  STS [R27], R16 ;  /* 0x000000101b007388 */ /* 0x004fe20000000800 */
[----:B------:R-:W-:Y:S06]  /*02a0*/  BAR.SYNC.DEFER_BLOCKING 0x0 ;  /* 0x0000000000007b1d */ /* 0x000fec0000010000 */
[----:B------:R-:W-:Y:S04]  /*02b0*/  LDS R24, [R10] ;  /* 0x000000000a187984 */ /* 0x000fe80000000800 */
[----:B------:R-:W0:Y:S04]  /*02c0*/  LDS R25, [R8] ;  /* 0x0000000008197984 */ /* 0x000e280000000800 */
[----:B------:R-:W-:Y:S04]  /*02d0*/  LDS R11, [R10+0x4] ;  /* 0x000004000a0b7984 */ /* 0x000fe80000000800 */
[----:B------:R-:W1:Y:S04]  /*02e0*/  LDS R12, [R8+0x14] ;  /* 0x00001400080c7984 */ /* 0x000e680000000800 */
[----:B------:R-:W-:Y:S04]  /*02f0*/  LDS R13, [R10+0x8] ;  /* 0x000008000a0d7984 */ /* 0x000fe80000000800 */
[----:B------:R-:W2:Y:S04]  /*0300*/  LDS R14, [R8+0x28] ;  /* 0x00002800080e7984 */ /* 0x000ea80000000800 */
[----:B------:R-:W-:Y:S04]  /*0310*/  LDS R15, [R10+0xc] ;  /* 0x00000c000a0f7984 */ /* 0x000fe80000000800 */
[----:B------:R-:W3:Y:S04]  /*0320*/  LDS R16, [R8+0x3c] ;  /* 0x00003c0008107984 */ /* 0x000ee80000000800 */
[----:B------:R4:W4:Y:S04]  /*0330*/  LDS R9, [R10+0x10] ;  /* 0x000010000a097984 */ /* 0x0009280000000800 */
[----:B------:R0:W4:Y:S01]  /*0340*/  LDS R6, [R8+0x50] ;  /* 0x0000500008067984 */ /* 0x0001220000000800 */
[----:B------:R-:W-:Y:S06]  /*0350*/  BAR.SYNC.DEFER_BLOCKING 0x0 ;  /* 0x0000000000007b1d */ /* 0x000fec0000010000 */
[----:B------:R-:W5:Y:S04]  /*0360*/  @!P1 LDG.E R29, desc[UR4][R2.64+0x14] ;  /* 0x00001404021d9981 */ /* 0x000f68000c1e1900 */
[----:B------:R-:W4:Y:S01]  /*0370*/  @!P0 LDG.E R28, desc[UR4][R4.64] ;  /* 0x00000004041c8981 */ /* 0x000f22000c1e1900 */
[----:B0-----:R-:W-:Y:S01]  /*0380*/  IMAD R25, R24, R25, RZ ;  /* 0x0000001918197224 */ /* 0x001fe200078e02ff */
[----:B------:R-:W-:-:S04]  /*0390*/  ISETP.GT.AND P0, PT, R0, 0x9, PT ;  /* 0x000000090000780c */ /* 0x000fc80003f04270 */
[----:B------:R-:W-:Y:S01]  /*03a0*/  ISETP.GT.U32.OR P0, PT, R7, 0x9, P0 ;  /* 0x000000090700780c */ /* 0x000fe20000704470 */
[----:B-1----:R-:W-:-:S04]  /*03b0*/  IMAD R11, R11, R12, R25 ;  /* 0x0000000c0b0b7224 */ /* 0x002fc800078e0219 */
[----:B--2---:R-:W-:-:S04]  /*03c0*/  IMAD R11, R13, R14, R11 ;  /* 0x0000000e0d0b7224 */ /* 0x004fc800078e020b */
[----:B---3--:R-:W-:Y:S01]  /*03d0*/  IMAD R11, R15, R16, R11 ;  /* 0x000000100f0b7224 */ /* 0x008fe200078e020b */
[----:B-----5:R0:W-:Y:S04]  /*03e0*/  STS [R26], R29 ;  /* 0x0000001d1a007388 */ /* 0x0201e80000000800 */
[----:B----4-:R0:W-:Y:S01]  /*03f0*/  STS [R27], R28 ;  /* 0x0000001c1b007388 */ /* 0x0101e20000000800 */
[----:B------:R-:W-:Y:S06]  /*0400*/  BAR.SYNC.DEFER_BLOCKING 0x0 ;  /* 0x0000000000007b1d */ /* 0x000fec0000010000 */
[----:B------:R0:W1:Y:S04]  /*0410*/  LDS R23, [R10] ;  /* 0x000000000a177984 */ /* 0x0000680000000800 */
[----:B------:R0:W2:Y:S04]  /*0420*/  LDS R22, [R8] ;  /* 0x0000000008167984 */ /* 0x0000a80000000800 */
[----:B------:R0:W3:Y:S04]  /*0430*/  LDS R21, [R10+0x4] ;  /* 0x000004000a157984 */ /* 0x0000e80000000800 */
[----:B------:R0:W4:Y:S04]  /*0440*/  LDS R20, [R8+0x14] ;  /* 0x0000140008147984 */ /* 0x0001280000000800 */
[----:B------:R0:W0:Y:S04]  /*0450*/  LDS R19, [R10+0x8] ;  /* 0x000008000a137984 */ /* 0x0000280000000800 */
[----:B------:R0:W0:Y:S04]  /*0460*/  LDS R18, [R8+0x28] ;  /* 0x0000280008127984 */ /* 0x0000280000000800 */
[----:B------:R0:W0:Y:S04]  /*0470*/  LDS R17, [R10+0xc] ;  /* 0x00000c000a117984 */ /* 0x0000280000000800 */
[----:B------:R0:W0:Y:S04]  /*0480*/  LDS R4, [R8+0x3c] ;  /* 0x00003c0008047984 */ /* 0x0000280000000800 */
[----:B------:R0:W0:Y:S04]  /*0490*/  LDS R5, [R10+0x10] ;  /* 0x000010000a057984 */ /* 0x0000280000000800 */
[----:B------:R0:W0:Y:S01]  /*04a0*/  LDS R24, [R8+0x50] ;  /* 0x0000500008187984 */ /* 0x0000220000000800 */
[----:B------:R-:W-:Y:S06]  /*04b0*/  BAR.SYNC.DEFER_BLOCKING 0x0 ;  /* 0x0000000000007b1d */ /* 0x000fec0000010000 */
[----:B------:R-:W-:Y:S05]  /*04c0*/  @P0 EXIT ;  /* 0x000000000000094d */ /* 0x000fea0003800000 */
[----:B------:R-:W5:Y:S01]  /*04d0*/  LDC.64 R2, c[0x0][0x380] ;  /* 0x0000e000ff027b82 */ /* 0x000f620000000a00 */
[----:B------:R-:W-:Y:S02]  /*04e0*/  IMAD R6, R9, R6, R11 ;  /* 0x0000000609067224 */ /* 0x000fe400078e020b */
[----:B------:R-:W-:Y:S02]  /*04f0*/  IMAD R7, R7, 0xa, R0 ;  /* 0x0000000a07077824 */ /* 0x000fe400078e0200 */
[----:B-12---:R-:W-:-:S04]  /*0500*/  IMAD R6, R23, R22, R6 ;  /* 0x0000001617067224 */ /* 0x006fc800078e0206 */
[----:B---34-:R-:W-:-:S04]  /*0510*/  IMAD R6, R21, R20, R6 ;  /* 0x0000001415067224 */ /* 0x018fc800078e0206 */
[----:B0-----:R-:W-:-:S04]  /*0520*/  IMAD R6, R19, R18, R6 ;  /* 0x0000001213067224 */ /* 0x001fc800078e0206 */
[----:B------:R-:W-:-:S04]  /*0530*/  IMAD R4, R17, R4, R6 ;  /* 0x0000000411047224 */ /* 0x000fc800078e0206 */
[----:B------:R-:W-:Y:S02]  /*0540*/  IMAD R5, R5, R24, R4 ;  /* 0x0000001805057224 */ /* 0x000fe400078e0204 */
[----:B-----5:R-:W-:-:S05]  /*0550*/  IMAD.WIDE R2, R7, 0x4, R2 ;  /* 0x0000000407027825 */ /* 0x020fca00078e0202 */
[----:B------:R-:W-:Y:S01]  /*0560*/  STG.E desc[UR4][R2.64], R5 ;  /* 0x0000000502007986 */ /* 0x000fe2000c101904 */
[----:B------:R-:W-:Y:S05]  /*0570*/  EXIT ;  /* 0x000000000000794d */ /* 0x000fea0003800000 */
.L_x_0:
[----:B------:R-:W-:-:S00]  /*0580*/  BRA `(.L_x_0) ;  /* 0xfffffffc00fc7947 */ /* 0x000fc0000383ffff */
[----:B------:R-:W-:-:S00]  /*0590*/  NOP ;  /* 0x0000000000007918 */ /* 0x000fc00000000000 */
        /* <DEDUP_REMOVED lines=14> */
.L_x_1:


//--------------------- .nv.shared._Z11tiledMatMulPiS_S_ --------------------------
	.section	.nv.shared._Z11tiledMatMulPiS_S_,"aw",@nobits
	.sectionflags	@""
	.align	4
.nv.shared._Z11tiledMatMulPiS_S_:
	.zero		1224


//--------------------- .nv.shared.reserved.0     --------------------------
	.section	.nv.shared.reserved.0,"aw",@nobits
	.weak		__nv_reservedSMEM_offset_0_alias
	.size		__nv_reservedSMEM_offset_0_alias, 0, 64
	.other		__nv_reservedSMEM_offset_0_alias,@"STO_CUDA_RESERVED_SHARED STV_DEFAULT"
__nv_reservedSMEM_offset_0_alias:
	.zero		0
	.zero		64


//--------------------- .nv.constant0._Z11tiledMatMulPiS_S_ --------------------------
	.section	.nv.constant0._Z11tiledMatMulPiS_S_,"a",@progbits
	.sectionflags	@""
	.align	4
.nv.constant0._Z11tiledMatMulPiS_S_:
	.zero		920


//--------------------- SYMBOLS --------------------------

	.type		.nv.reservedSmem.offset0,@object
	.size		.nv.reservedSmem.offset0,0x4
	.type		.nv.reservedSmem.cap,@object
	.size		.nv.reservedSmem.cap,0x4
